//
// Generated by NVIDIA NVVM Compiler
//
// Compiler Build ID: CL-36424714
// Cuda compilation tools, release 13.0, V13.0.88
// Based on NVVM 20.0.0
//

.version 9.0
.target sm_100
.address_size 64

	// .globl	_Z7pi_elemPd
.func  (.param .b64 func_retval0) __internal_accurate_pow
(
	.param .b64 __internal_accurate_pow_param_0
)
;

.visible .entry _Z7pi_elemPd(
	.param .u64 .ptr .align 1 _Z7pi_elemPd_param_0
)
{
	.reg .pred 	%p<4>;
	.reg .b32 	%r<12>;
	.reg .b64 	%rd<8>;
	.reg .b64 	%fd<11>;

	ld.param.u64 	%rd1, [_Z7pi_elemPd_param_0];
	mov.u32 	%r1, %tid.x;
	mov.u32 	%r2, %ctaid.x;
	mov.u32 	%r3, %ntid.x;
	mad.lo.s32 	%r4, %r2, %r3, %r1;
	cvt.rn.f64.s32 	%fd1, %r4;
	mov.f64 	%fd2, 0dBFF0000000000000;
	{
	.reg .b32 %temp; 
	mov.b64 	{%temp, %r5}, %fd2;
	}
	{
	.reg .b32 %temp; 
	mov.b64 	{%temp, %r6}, %fd1;
	}
	shr.u32 	%r7, %r6, 20;
	and.b32  	%r8, %r7, 2047;
	add.s32 	%r9, %r8, -1012;
	mov.b64 	%rd2, %fd1;
	shl.b64 	%rd3, %rd2, %r9;
	setp.eq.s64 	%p1, %rd3, -9223372036854775808;
	{ // callseq 0, 0
	.param .b64 param0;
	st.param.f64 	[param0], %fd1;
	.param .b64 retval0;
	call.uni (retval0), 
	__internal_accurate_pow, 
	(
	param0
	);
	ld.param.f64 	%fd3, [retval0];
	} // callseq 0
	setp.lt.s32 	%p2, %r5, 0;
	neg.f64 	%fd5, %fd3;
	selp.f64 	%fd6, %fd5, %fd3, %p1;
	selp.f64 	%fd7, %fd6, %fd3, %p2;
	cvta.to.global.u64 	%rd5, %rd1;
	setp.eq.s32 	%p3, %r4, 0;
	selp.f64 	%fd8, 0d3FF0000000000000, %fd7, %p3;
	mul.wide.s32 	%rd6, %r4, 8;
	add.s64 	%rd7, %rd5, %rd6;
	shl.b32 	%r10, %r4, 1;
	or.b32  	%r11, %r10, 1;
	cvt.rn.f64.s32 	%fd9, %r11;
	div.rn.f64 	%fd10, %fd8, %fd9;
	st.global.f64 	[%rd7], %fd10;
	ret;

}
.func  (.param .b64 func_retval0) __internal_accurate_pow(
	.param .b64 __internal_accurate_pow_param_0
)
{
	.reg .pred 	%p<8>;
	.reg .b32 	%r<46>;
	.reg .b32 	%f<3>;
	.reg .b64 	%fd<109>;

	ld.param.f64 	%fd10, [__internal_accurate_pow_param_0];
	mov.f64 	%fd11, 0d3FF0000000000000;
	{
	.reg .b32 %temp; 
	mov.b64 	{%temp, %r8}, %fd11;
	}
	{
	.reg .b32 %temp; 
	mov.b64 	{%r9, %temp}, %fd11;
	}
	shr.u32 	%r10, %r8, 20;
	setp.lt.u32 	%p1, %r8, 1048576;
	mov.f64 	%fd12, 0d4350000000000000;
	{
	.reg .b32 %temp; 
	mov.b64 	{%temp, %r11}, %fd12;
	}
	{
	.reg .b32 %temp; 
	mov.b64 	{%r12, %temp}, %fd12;
	}
	shr.u32 	%r13, %r11, 20;
	add.s32 	%r14, %r13, -54;
	selp.b32 	%r15, %r12, %r9, %p1;
	selp.b32 	%r16, %r11, %r8, %p1;
	selp.b32 	%r1, %r14, %r10, %p1;
	add.s32 	%r45, %r1, -1023;
	and.b32  	%r17, %r16, -2146435073;
	or.b32  	%r18, %r17, 1072693248;
	mov.b64 	%fd107, {%r15, %r18};
	setp.lt.u32 	%p2, %r18, 1073127583;
	@%p2 bra 	$L__BB1_2;
	{
	.reg .b32 %temp; 
	mov.b64 	{%r19, %temp}, %fd107;
	}
	{
	.reg .b32 %temp; 
	mov.b64 	{%temp, %r20}, %fd107;
	}
	add.s32 	%r21, %r20, -1048576;
	mov.b64 	%fd107, {%r19, %r21};
	add.s32 	%r45, %r1, -1022;
$L__BB1_2:
	add.f64 	%fd13, %fd107, 0dBFF0000000000000;
	add.f64 	%fd14, %fd107, 0d3FF0000000000000;
	rcp.approx.ftz.f64 	%fd15, %fd14;
	neg.f64 	%fd16, %fd14;
	fma.rn.f64 	%fd17, %fd16, %fd15, 0d3FF0000000000000;
	fma.rn.f64 	%fd18, %fd17, %fd17, %fd17;
	fma.rn.f64 	%fd19, %fd18, %fd15, %fd15;
	mul.f64 	%fd20, %fd13, %fd19;
	fma.rn.f64 	%fd21, %fd13, %fd19, %fd20;
	mul.f64 	%fd22, %fd21, %fd21;
	fma.rn.f64 	%fd23, %fd22, 0d3EB0F5FF7D2CAFE2, 0d3ED0F5D241AD3B5A;
	fma.rn.f64 	%fd24, %fd23, %fd22, 0d3EF3B20A75488A3F;
	fma.rn.f64 	%fd25, %fd24, %fd22, 0d3F1745CDE4FAECD5;
	fma.rn.f64 	%fd26, %fd25, %fd22, 0d3F3C71C7258A578B;
	fma.rn.f64 	%fd27, %fd26, %fd22, 0d3F6249249242B910;
	fma.rn.f64 	%fd28, %fd27, %fd22, 0d3F89999999999DFB;
	sub.f64 	%fd29, %fd13, %fd21;
	add.f64 	%fd30, %fd29, %fd29;
	neg.f64 	%fd31, %fd21;
	fma.rn.f64 	%fd32, %fd31, %fd13, %fd30;
	mul.f64 	%fd33, %fd19, %fd32;
	fma.rn.f64 	%fd34, %fd22, %fd28, 0d3FB5555555555555;
	mov.f64 	%fd35, 0d3FB5555555555555;
	sub.f64 	%fd36, %fd35, %fd34;
	fma.rn.f64 	%fd37, %fd22, %fd28, %fd36;
	add.f64 	%fd38, %fd37, 0dBC46A4CB00B9E7B0;
	add.f64 	%fd39, %fd34, %fd38;
	sub.f64 	%fd40, %fd34, %fd39;
	add.f64 	%fd41, %fd38, %fd40;
	mul.rn.f64 	%fd42, %fd21, %fd21;
	neg.f64 	%fd43, %fd42;
	fma.rn.f64 	%fd44, %fd21, %fd21, %fd43;
	{
	.reg .b32 %temp; 
	mov.b64 	{%r22, %temp}, %fd33;
	}
	{
	.reg .b32 %temp; 
	mov.b64 	{%temp, %r23}, %fd33;
	}
	add.s32 	%r24, %r23, 1048576;
	mov.b64 	%fd45, {%r22, %r24};
	fma.rn.f64 	%fd46, %fd21, %fd45, %fd44;
	mul.rn.f64 	%fd47, %fd42, %fd21;
	neg.f64 	%fd48, %fd47;
	fma.rn.f64 	%fd49, %fd42, %fd21, %fd48;
	fma.rn.f64 	%fd50, %fd42, %fd33, %fd49;
	fma.rn.f64 	%fd51, %fd46, %fd21, %fd50;
	mul.rn.f64 	%fd52, %fd39, %fd47;
	neg.f64 	%fd53, %fd52;
	fma.rn.f64 	%fd54, %fd39, %fd47, %fd53;
	fma.rn.f64 	%fd55, %fd39, %fd51, %fd54;
	fma.rn.f64 	%fd56, %fd41, %fd47, %fd55;
	add.f64 	%fd57, %fd52, %fd56;
	sub.f64 	%fd58, %fd52, %fd57;
	add.f64 	%fd59, %fd56, %fd58;
	add.f64 	%fd60, %fd21, %fd57;
	sub.f64 	%fd61, %fd21, %fd60;
	add.f64 	%fd62, %fd57, %fd61;
	add.f64 	%fd63, %fd59, %fd62;
	add.f64 	%fd64, %fd33, %fd63;
	add.f64 	%fd65, %fd60, %fd64;
	sub.f64 	%fd66, %fd60, %fd65;
	add.f64 	%fd67, %fd64, %fd66;
	xor.b32  	%r25, %r45, -2147483648;
	mov.b32 	%r26, 1127219200;
	mov.b64 	%fd68, {%r25, %r26};
	mov.b32 	%r27, -2147483648;
	mov.b64 	%fd69, {%r27, %r26};
	sub.f64 	%fd70, %fd68, %fd69;
	fma.rn.f64 	%fd71, %fd70, 0d3FE62E42FEFA39EF, %fd65;
	fma.rn.f64 	%fd72, %fd70, 0dBFE62E42FEFA39EF, %fd71;
	sub.f64 	%fd73, %fd72, %fd65;
	sub.f64 	%fd74, %fd67, %fd73;
	fma.rn.f64 	%fd75, %fd70, 0d3C7ABC9E3B39803F, %fd74;
	add.f64 	%fd76, %fd71, %fd75;
	sub.f64 	%fd77, %fd71, %fd76;
	add.f64 	%fd78, %fd75, %fd77;
	{
	.reg .b32 %temp; 
	mov.b64 	{%temp, %r28}, %fd10;
	}
	{
	.reg .b32 %temp; 
	mov.b64 	{%r29, %temp}, %fd10;
	}
	shl.b32 	%r30, %r28, 1;
	setp.gt.u32 	%p3, %r30, -33554433;
	and.b32  	%r31, %r28, -15728641;
	selp.b32 	%r32, %r31, %r28, %p3;
	mov.b64 	%fd79, {%r29, %r32};
	mul.rn.f64 	%fd80, %fd76, %fd79;
	neg.f64 	%fd81, %fd80;
	fma.rn.f64 	%fd82, %fd76, %fd79, %fd81;
	fma.rn.f64 	%fd83, %fd78, %fd79, %fd82;
	add.f64 	%fd4, %fd80, %fd83;
	sub.f64 	%fd84, %fd80, %fd4;
	add.f64 	%fd5, %fd83, %fd84;
	fma.rn.f64 	%fd85, %fd4, 0d3FF71547652B82FE, 0d4338000000000000;
	{
	.reg .b32 %temp; 
	mov.b64 	{%r5, %temp}, %fd85;
	}
	mov.f64 	%fd86, 0dC338000000000000;
	add.rn.f64 	%fd87, %fd85, %fd86;
	fma.rn.f64 	%fd88, %fd87, 0dBFE62E42FEFA39EF, %fd4;
	fma.rn.f64 	%fd89, %fd87, 0dBC7ABC9E3B39803F, %fd88;
	fma.rn.f64 	%fd90, %fd89, 0d3E5ADE1569CE2BDF, 0d3E928AF3FCA213EA;
	fma.rn.f64 	%fd91, %fd90, %fd89, 0d3EC71DEE62401315;
	fma.rn.f64 	%fd92, %fd91, %fd89, 0d3EFA01997C89EB71;
	fma.rn.f64 	%fd93, %fd92, %fd89, 0d3F2A01A014761F65;
	fma.rn.f64 	%fd94, %fd93, %fd89, 0d3F56C16C1852B7AF;
	fma.rn.f64 	%fd95, %fd94, %fd89, 0d3F81111111122322;
	fma.rn.f64 	%fd96, %fd95, %fd89, 0d3FA55555555502A1;
	fma.rn.f64 	%fd97, %fd96, %fd89, 0d3FC5555555555511;
	fma.rn.f64 	%fd98, %fd97, %fd89, 0d3FE000000000000B;
	fma.rn.f64 	%fd99, %fd98, %fd89, 0d3FF0000000000000;
	fma.rn.f64 	%fd100, %fd99, %fd89, 0d3FF0000000000000;
	{
	.reg .b32 %temp; 
	mov.b64 	{%r6, %temp}, %fd100;
	}
	{
	.reg .b32 %temp; 
	mov.b64 	{%temp, %r7}, %fd100;
	}
	shl.b32 	%r33, %r5, 20;
	add.s32 	%r34, %r33, %r7;
	mov.b64 	%fd108, {%r6, %r34};
	{
	.reg .b32 %temp; 
	mov.b64 	{%temp, %r35}, %fd4;
	}
	mov.b32 	%f2, %r35;
	abs.f32 	%f1, %f2;
	setp.lt.f32 	%p4, %f1, 0f4086232B;
	@%p4 bra 	$L__BB1_5;
	setp.lt.f64 	%p5, %fd4, 0d0000000000000000;
	add.f64 	%fd101, %fd4, 0d7FF0000000000000;
	selp.f64 	%fd108, 0d0000000000000000, %fd101, %p5;
	setp.geu.f32 	%p6, %f1, 0f40874800;
	@%p6 bra 	$L__BB1_5;
	shr.u32 	%r36, %r5, 31;
	add.s32 	%r37, %r5, %r36;
	shr.s32 	%r38, %r37, 1;
	shl.b32 	%r39, %r38, 20;
	add.s32 	%r40, %r7, %r39;
	mov.b64 	%fd102, {%r6, %r40};
	sub.s32 	%r41, %r5, %r38;
	shl.b32 	%r42, %r41, 20;
	add.s32 	%r43, %r42, 1072693248;
	mov.b32 	%r44, 0;
	mov.b64 	%fd103, {%r44, %r43};
	mul.f64 	%fd108, %fd103, %fd102;
$L__BB1_5:
	abs.f64 	%fd104, %fd108;
	setp.eq.f64 	%p7, %fd104, 0d7FF0000000000000;
	fma.rn.f64 	%fd105, %fd108, %fd5, %fd108;
	selp.f64 	%fd106, %fd108, %fd105, %p7;
	st.param.f64 	[func_retval0], %fd106;
	ret;

}


// ===== COMPILED SASS (sm_100) =====

	.target	sm_100

	.elftype	@"ET_EXEC"


//--------------------- .note.nv.tkinfo           --------------------------
	.section	.note.nv.tkinfo,"",@"SHT_NOTE"
	.sectionflags	@"SHF_NOTE_NV_TKINFO"
	.tkinfo
        /*0018*/ 	.word	0x00000002
        /*0030*/ 	.string	""
        /*0030*/ 	.string	"ptxas"
        /*0030*/ 	.string	"Cuda compilation tools, release 13.0, V13.0.88"
        /*0030*/ 	.string	"Build cuda_13.0.r13.0/compiler.36424714_0"
        /*0030*/ 	.string	"-arch sm_100 -m 64 "



//--------------------- .note.nv.cuinfo           --------------------------
	.section	.note.nv.cuinfo,"",@"SHT_NOTE"
	.sectionflags	@"SHF_NOTE_NV_CUINFO"
        /*0018*/ 	.short	0x0002
        /*001a*/ 	.short	0x0064
        /*001c*/ 	.short	0x0082
	.zero		2


//--------------------- .nv.info                  --------------------------
	.section	.nv.info,"",@"SHT_CUDA_INFO"
	.align	4


	//----- nvinfo : EIATTR_REGCOUNT
	.align		4
        /*0000*/ 	.byte	0x04, 0x2f
        /*0002*/ 	.short	(.L_1 - .L_0)
	.align		4
.L_0:
        /*0004*/ 	.word	index@(_Z7pi_elemPd)
        /*0008*/ 	.word	0x0000001c


	//----- nvinfo : EIATTR_FRAME_SIZE
	.align		4
.L_1:
        /*000c*/ 	.byte	0x04, 0x11
        /*000e*/ 	.short	(.L_3 - .L_2)
	.align		4
.L_2:
        /*0010*/ 	.word	index@($_Z7pi_elemPd$__internal_accurate_pow)
        /*0014*/ 	.word	0x00000000


	//----- nvinfo : EIATTR_FRAME_SIZE
	.align		4
.L_3:
        /*0018*/ 	.byte	0x04, 0x11
        /*001a*/ 	.short	(.L_5 - .L_4)
	.align		4
.L_4:
        /*001c*/ 	.word	index@($__internal_0_$__cuda_sm20_div_rn_f64_full)
        /*0020*/ 	.word	0x00000000


	//----- nvinfo : EIATTR_FRAME_SIZE
	.align		4
.L_5:
        /*0024*/ 	.byte	0x04, 0x11
        /*0026*/ 	.short	(.L_7 - .L_6)
	.align		4
.L_6:
        /*0028*/ 	.word	index@(_Z7pi_elemPd)
        /*002c*/ 	.word	0x00000000


	//----- nvinfo : EIATTR_MIN_STACK_SIZE
	.align		4
.L_7:
        /*0030*/ 	.byte	0x04, 0x12
        /*0032*/ 	.short	(.L_9 - .L_8)
	.align		4
.L_8:
        /*0034*/ 	.word	index@(_Z7pi_elemPd)
        /*0038*/ 	.word	0x00000000
.L_9:


//--------------------- .nv.compat                --------------------------
	.section	.nv.compat,"",@"SHT_CUDA_COMPAT_INFO"
	.align	4
        /*0000*/ 	.byte	0x02, 0x09, 0x00, 0x00, 0x02, 0x02, 0x01, 0x00, 0x02, 0x05, 0x05, 0x00, 0x03, 0x07, 0x01, 0x01
        /*0010*/ 	.byte	0x02, 0x03, 0x00, 0x00, 0x02, 0x06, 0x01, 0x00, 0x04, 0x0b, 0x08, 0x00, 0x01, 0x00, 0x00, 0x00
        /*0020*/ 	.byte	0x00, 0x00, 0x00, 0x00


//--------------------- .nv.info._Z7pi_elemPd     --------------------------
	.section	.nv.info._Z7pi_elemPd,"",@"SHT_CUDA_INFO"
	.sectionflags	@""
	.align	4


	//----- nvinfo : EIATTR_CUDA_API_VERSION
	.align		4
        /*0000*/ 	.byte	0x04, 0x37
        /*0002*/ 	.short	(.L_11 - .L_10)
.L_10:
        /*0004*/ 	.word	0x00000082


	//----- nvinfo : EIATTR_KPARAM_INFO
	.align		4
.L_11:
        /*0008*/ 	.byte	0x04, 0x17
        /*000a*/ 	.short	(.L_13 - .L_12)
.L_12:
        /*000c*/ 	.word	0x00000000
        /*0010*/ 	.short	0x0000
        /*0012*/ 	.short	0x0000
        /*0014*/ 	.byte	0x00, 0xf5, 0x21, 0x00


	//----- nvinfo : EIATTR_SPARSE_MMA_MASK
	.align		4
.L_13:
        /*0018*/ 	.byte	0x03, 0x50
        /*001a*/ 	.short	0x0000


	//----- nvinfo : EIATTR_MAXREG_COUNT
	.align		4
        /*001c*/ 	.byte	0x03, 0x1b
        /*001e*/ 	.short	0x00ff


	//----- nvinfo : EIATTR_MERCURY_ISA_VERSION
	.align		4
        /*0020*/ 	.byte	0x03, 0x5f
        /*0022*/ 	.short	0x0101


	//----- nvinfo : EIATTR_VRC_CTA_INIT_COUNT
	.align		4
        /*0024*/ 	.byte	0x02, 0x4a
	.zero		1
	.zero		1


	//----- nvinfo : EIATTR_EXIT_INSTR_OFFSETS
	.align		4
        /*0028*/ 	.byte	0x04, 0x1c
        /*002a*/ 	.short	(.L_15 - .L_14)


	//   ....[0]....
.L_14:
        /*002c*/ 	.word	0x00000330


	//----- nvinfo : EIATTR_CRS_STACK_SIZE
	.align		4
.L_15:
        /*0030*/ 	.byte	0x04, 0x1e
        /*0032*/ 	.short	(.L_17 - .L_16)
.L_16:
        /*0034*/ 	.word	0x00000000


	//----- nvinfo : EIATTR_CBANK_PARAM_SIZE
	.align		4
.L_17:
        /*0038*/ 	.byte	0x03, 0x19
        /*003a*/ 	.short	0x0008


	//----- nvinfo : EIATTR_PARAM_CBANK
	.align		4
        /*003c*/ 	.byte	0x04, 0x0a
        /*003e*/ 	.short	(.L_19 - .L_18)
	.align		4
.L_18:
        /*0040*/ 	.word	index@(.nv.constant0._Z7pi_elemPd)
        /*0044*/ 	.short	0x0380
        /*0046*/ 	.short	0x0008


	//----- nvinfo : EIATTR_SW_WAR
	.align		4
.L_19:
        /*0048*/ 	.byte	0x04, 0x36
        /*004a*/ 	.short	(.L_21 - .L_20)
.L_20:
        /*004c*/ 	.word	0x00000008
.L_21:


//--------------------- .nv.callgraph             --------------------------
	.section	.nv.callgraph,"",@"SHT_CUDA_CALLGRAPH"
	.align	4
	.sectionentsize	8
	.align		4
        /*0000*/ 	.word	0x00000000
	.align		4
        /*0004*/ 	.word	0xffffffff
	.align		4
        /*0008*/ 	.word	0x00000000
	.align		4
        /*000c*/ 	.word	0xfffffffe
	.align		4
        /*0010*/ 	.word	0x00000000
	.align		4
        /*0014*/ 	.word	0xfffffffd
	.align		4
        /*0018*/ 	.word	0x00000000
	.align		4
        /*001c*/ 	.word	0xfffffffc


//--------------------- .text._Z7pi_elemPd        --------------------------
	.section	.text._Z7pi_elemPd,"ax",@progbits
	.align	128
        .global         _Z7pi_elemPd
        .type           _Z7pi_elemPd,@function
        .size           _Z7pi_elemPd,(.L_x_11 - _Z7pi_elemPd)
        .other          _Z7pi_elemPd,@"STO_CUDA_ENTRY STV_DEFAULT"
_Z7pi_elemPd:
.text._Z7pi_elemPd:
[----:B------:R-:W-:Y:S01]  /*0000*/  LDC R1, c[0x0][0x37c] ;  /* 0x0000df00ff017b82 */ /* 0x000fe20000000800 */
[----:B------:R-:W0:Y:S07]  /*0010*/  S2R R0, SR_TID.X ;  /* 0x0000000000007919 */ /* 0x000e2e0000002100 */
[----:B------:R-:W0:Y:S01]  /*0020*/  S2UR UR4, SR_CTAID.X ;  /* 0x00000000000479c3 */ /* 0x000e220000002500 */
[----:B------:R-:W-:Y:S07]  /*0030*/  BSSY.RECONVERGENT B0, `(.L_x_0) ;  /* 0x000000d000007945 */ /* 0x000fee0003800200 */
[----:B------:R-:W0:Y:S02]  /*0040*/  LDC R3, c[0x0][0x360] ;  /* 0x0000d800ff037b82 */ /* 0x000e240000000800 */
[----:B0-----:R-:W-:-:S04]  /*0050*/  IMAD R0, R3, UR4, R0 ;  /* 0x0000000403007c24 */ /* 0x001fc8000f8e0200 */
[----:B------:R-:W0:Y:S02]  /*0060*/  I2F.F64 R2, R0 ;  /* 0x0000000000027312 */ /* 0x000e240000201c00 */
[----:B0-----:R-:W-:-:S04]  /*0070*/  SHF.R.U32.HI R4, RZ, 0x14, R3 ;  /* 0x00000014ff047819 */ /* 0x001fc80000011603 */
[----:B------:R-:W-:-:S05]  /*0080*/  LOP3.LUT R4, R4, 0x7ff, RZ, 0xc0, !PT ;  /* 0x000007ff04047812 */ /* 0x000fca00078ec0ff */
[----:B------:R-:W-:-:S05]  /*0090*/  VIADD R5, R4, 0xfffffc0c ;  /* 0xfffffc0c04057836 */ /* 0x000fca0000000000 */
[CC--:B------:R-:W-:Y:S02]  /*00a0*/  SHF.L.U32 R4, R2.reuse, R5.reuse, RZ ;  /* 0x0000000502047219 */ /* 0x0c0fe400000006ff */
[----:B------:R-:W-:Y:S02]  /*00b0*/  SHF.L.U64.HI R5, R2, R5, R3 ;  /* 0x0000000502057219 */ /* 0x000fe40000010203 */
[----:B------:R-:W-:Y:S02]  /*00c0*/  ISETP.NE.U32.AND P0, PT, R4, RZ, PT ;  /* 0x000000ff0400720c */ /* 0x000fe40003f05070 */
[----:B------:R-:W-:Y:S02]  /*00d0*/  MOV R4, 0x100 ;  /* 0x0000010000047802 */ /* 0x000fe40000000f00 */
[----:B------:R-:W-:-:S13]  /*00e0*/  ISETP.NE.AND.EX P0, PT, R5, -0x80000000, PT, P0 ;  /* 0x800000000500780c */ /* 0x000fda0003f05300 */
[----:B------:R-:W-:Y:S05]  /*00f0*/  CALL.REL.NOINC `($_Z7pi_elemPd$__internal_accurate_pow) ;  /* 0x0000000800007944 */ /* 0x000fea0003c00000 */
[----:B------:R-:W-:Y:S05]  /*0100*/  BSYNC.RECONVERGENT B0 ;  /* 0x0000000000007941 */ /* 0x000fea0003800200 */
.L_x_0:
[C---:B------:R-:W-:Y:S01]  /*0110*/  LEA R6, R0.reuse, 0x1, 0x1 ;  /* 0x0000000100067811 */ /* 0x040fe200078e08ff */
[----:B------:R-:W-:Y:S01]  /*0120*/  IMAD.MOV.U32 R2, RZ, RZ, 0x1 ;  /* 0x00000001ff027424 */ /* 0x000fe200078e00ff */
[----:B------:R-:W-:Y:S01]  /*0130*/  ISETP.NE.AND P1, PT, R0, RZ, PT ;  /* 0x000000ff0000720c */ /* 0x000fe20003f25270 */
[----:B------:R-:W0:Y:S01]  /*0140*/  LDCU.64 UR4, c[0x0][0x358] ;  /* 0x00006b00ff0477ac */ /* 0x000e220008000a00 */
[----:B------:R-:W-:Y:S02]  /*0150*/  BSSY.RECONVERGENT B0, `(.L_x_1) ;  /* 0x000001c000007945 */ /* 0x000fe40003800200 */
[----:B------:R-:W1:Y:S08]  /*0160*/  I2F.F64 R6, R6 ;  /* 0x0000000600067312 */ /* 0x000e700000201c00 */
[----:B-1----:R-:W1:Y:S02]  /*0170*/  MUFU.RCP64H R3, R7 ;  /* 0x0000000700037308 */ /* 0x002e640000001800 */
[----:B-1----:R-:W-:-:S08]  /*0180*/  DFMA R4, -R6, R2, 1 ;  /* 0x3ff000000604742b */ /* 0x002fd00000000102 */
[----:B------:R-:W-:-:S08]  /*0190*/  DFMA R4, R4, R4, R4 ;  /* 0x000000040404722b */ /* 0x000fd00000000004 */
[----:B------:R-:W-:Y:S01]  /*01a0*/  DFMA R4, R2, R4, R2 ;  /* 0x000000040204722b */ /* 0x000fe20000000002 */
[----:B------:R-:W-:Y:S02]  /*01b0*/  IMAD.MOV.U32 R2, RZ, RZ, R13 ;  /* 0x000000ffff027224 */ /* 0x000fe400078e000d */
[----:B------:R-:W-:-:S06]  /*01c0*/  IMAD.MOV.U32 R3, RZ, RZ, R10 ;  /* 0x000000ffff037224 */ /* 0x000fcc00078e000a */
[----:B------:R-:W-:Y:S02]  /*01d0*/  DADD R8, -RZ, -R2 ;  /* 0x00000000ff087229 */ /* 0x000fe40000000902 */
[----:B------:R-:W-:-:S08]  /*01e0*/  DFMA R2, -R6, R4, 1 ;  /* 0x3ff000000602742b */ /* 0x000fd00000000104 */
[----:B------:R-:W-:Y:S01]  /*01f0*/  FSEL R8, R8, R13, !P0 ;  /* 0x0000000d08087208 */ /* 0x000fe20004000000 */
[----:B------:R-:W-:Y:S01]  /*0200*/  DFMA R2, R4, R2, R4 ;  /* 0x000000020402722b */ /* 0x000fe20000000004 */
[----:B------:R-:W-:Y:S01]  /*0210*/  FSEL R9, R9, R10, !P0 ;  /* 0x0000000a09097208 */ /* 0x000fe20004000000 */
[----:B------:R-:W1:Y:S01]  /*0220*/  LDC.64 R12, c[0x0][0x380] ;  /* 0x0000e000ff0c7b82 */ /* 0x000e620000000a00 */
[----:B------:R-:W-:Y:S02]  /*0230*/  FSEL R8, R8, RZ, P1 ;  /* 0x000000ff08087208 */ /* 0x000fe40000800000 */
[----:B------:R-:W-:-:S04]  /*0240*/  FSEL R9, R9, 1.875, P1 ;  /* 0x3ff0000009097808 */ /* 0x000fc80000800000 */
[----:B------:R-:W-:Y:S02]  /*0250*/  FSETP.GEU.AND P1, PT, |R9|, 6.5827683646048100446e-37, PT ;  /* 0x036000000900780b */ /* 0x000fe40003f2e200 */
[----:B------:R-:W-:-:S08]  /*0260*/  DMUL R4, R2, R8 ;  /* 0x0000000802047228 */ /* 0x000fd00000000000 */
[----:B------:R-:W-:-:S08]  /*0270*/  DFMA R10, -R6, R4, R8 ;  /* 0x00000004060a722b */ /* 0x000fd00000000108 */
[----:B------:R-:W-:-:S10]  /*0280*/  DFMA R2, R2, R10, R4 ;  /* 0x0000000a0202722b */ /* 0x000fd40000000004 */
[----:B------:R-:W-:-:S05]  /*0290*/  FFMA R4, RZ, R7, R3 ;  /* 0x00000007ff047223 */ /* 0x000fca0000000003 */
[----:B------:R-:W-:Y:S01]  /*02a0*/  FSETP.GT.AND P0, PT, |R4|, 1.469367938527859385e-39, PT ;  /* 0x001000000400780b */ /* 0x000fe20003f04200 */
[----:B-1----:R-:W-:-:S12]  /*02b0*/  IMAD.WIDE R4, R0, 0x8, R12 ;  /* 0x0000000800047825 */ /* 0x002fd800078e020c */
[----:B0-----:R-:W-:Y:S05]  /*02c0*/  @P0 BRA P1, `(.L_x_2) ;  /* 0x0000000000100947 */ /* 0x001fea0000800000 */
[----:B------:R-:W-:-:S07]  /*02d0*/  MOV R0, 0x2f0 ;  /* 0x000002f000007802 */ /* 0x000fce0000000f00 */
[----:B------:R-:W-:Y:S05]  /*02e0*/  CALL.REL.NOINC `($__internal_0_$__cuda_sm20_div_rn_f64_full) ;  /* 0x0000000000147944 */ /* 0x000fea0003c00000 */
[----:B------:R-:W-:Y:S02]  /*02f0*/  IMAD.MOV.U32 R2, RZ, RZ, R12 ;  /* 0x000000ffff027224 */ /* 0x000fe400078e000c */
[----:B------:R-:W-:-:S07]  /*0300*/  IMAD.MOV.U32 R3, RZ, RZ, R13 ;  /* 0x000000ffff037224 */ /* 0x000fce00078e000d */
.L_x_2:
[----:B------:R-:W-:Y:S05]  /*0310*/  BSYNC.RECONVERGENT B0 ;  /* 0x0000000000007941 */ /* 0x000fea0003800200 */
.L_x_1:
[----:B------:R-:W-:Y:S01]  /*0320*/  STG.E.64 desc[UR4][R4.64], R2 ;  /* 0x0000000204007986 */ /* 0x000fe2000c101b04 */
[----:B------:R-:W-:Y:S05]  /*0330*/  EXIT ;  /* 0x000000000000794d */ /* 0x000fea0003800000 */
        .weak           $__internal_0_$__cuda_sm20_div_rn_f64_full
        .type           $__internal_0_$__cuda_sm20_div_rn_f64_full,@function
        .size           $__internal_0_$__cuda_sm20_div_rn_f64_full,($_Z7pi_elemPd$__internal_accurate_pow - $__internal_0_$__cuda_sm20_div_rn_f64_full)
$__internal_0_$__cuda_sm20_div_rn_f64_full:
[C---:B------:R-:W-:Y:S01]  /*0340*/  FSETP.GEU.AND P0, PT, |R7|.reuse, 1.469367938527859385e-39, PT ;  /* 0x001000000700780b */ /* 0x040fe20003f0e200 */
[----:B------:R-:W-:Y:S01]  /*0350*/  IMAD.MOV.U32 R16, RZ, RZ, 0x1 ;  /* 0x00000001ff107424 */ /* 0x000fe200078e00ff */
[----:B------:R-:W-:Y:S01]  /*0360*/  LOP3.LUT R2, R7, 0x800fffff, RZ, 0xc0, !PT ;  /* 0x800fffff07027812 */ /* 0x000fe200078ec0ff */
[----:B------:R-:W-:Y:S01]  /*0370*/  BSSY.RECONVERGENT B1, `(.L_x_3) ;  /* 0x0000055000017945 */ /* 0x000fe20003800200 */
[C---:B------:R-:W-:Y:S02]  /*0380*/  FSETP.GEU.AND P2, PT, |R9|.reuse, 1.469367938527859385e-39, PT ;  /* 0x001000000900780b */ /* 0x040fe40003f4e200 */
[----:B------:R-:W-:Y:S01]  /*0390*/  LOP3.LUT R3, R2, 0x3ff00000, RZ, 0xfc, !PT ;  /* 0x3ff0000002037812 */ /* 0x000fe200078efcff */
[----:B------:R-:W-:Y:S01]  /*03a0*/  IMAD.MOV.U32 R2, RZ, RZ, R6 ;  /* 0x000000ffff027224 */ /* 0x000fe200078e0006 */
[----:B------:R-:W-:Y:S02]  /*03b0*/  LOP3.LUT R12, R9, 0x7ff00000, RZ, 0xc0, !PT ;  /* 0x7ff00000090c7812 */ /* 0x000fe400078ec0ff */
[----:B------:R-:W-:-:S03]  /*03c0*/  LOP3.LUT R15, R7, 0x7ff00000, RZ, 0xc0, !PT ;  /* 0x7ff00000070f7812 */ /* 0x000fc600078ec0ff */
[----:B------:R-:W-:Y:S01]  /*03d0*/  @!P0 DMUL R2, R6, 8.98846567431157953865e+307 ;  /* 0x7fe0000006028828 */ /* 0x000fe20000000000 */
[----:B------:R-:W-:-:S03]  /*03e0*/  ISETP.GE.U32.AND P1, PT, R12, R15, PT ;  /* 0x0000000f0c00720c */ /* 0x000fc60003f26070 */
[----:B------:R-:W-:Y:S01]  /*03f0*/  @!P2 LOP3.LUT R13, R7, 0x7ff00000, RZ, 0xc0, !PT ;  /* 0x7ff00000070da812 */ /* 0x000fe200078ec0ff */
[----:B------:R-:W-:Y:S01]  /*0400*/  @!P2 IMAD.MOV.U32 R18, RZ, RZ, RZ ;  /* 0x000000ffff12a224 */ /* 0x000fe200078e00ff */
[----:B------:R-:W0:Y:S02]  /*0410*/  MUFU.RCP64H R17, R3 ;  /* 0x0000000300117308 */ /* 0x000e240000001800 */
[----:B------:R-:W-:Y:S01]  /*0420*/  @!P2 ISETP.GE.U32.AND P3, PT, R12, R13, PT ;  /* 0x0000000d0c00a20c */ /* 0x000fe20003f66070 */
[----:B------:R-:W-:-:S05]  /*0430*/  IMAD.MOV.U32 R13, RZ, RZ, 0x1ca00000 ;  /* 0x1ca00000ff0d7424 */ /* 0x000fca00078e00ff */
[----:B------:R-:W-:-:S04]  /*0440*/  @!P2 SEL R19, R13, 0x63400000, !P3 ;  /* 0x634000000d13a807 */ /* 0x000fc80005800000 */
[----:B------:R-:W-:-:S04]  /*0450*/  @!P2 LOP3.LUT R19, R19, 0x80000000, R9, 0xf8, !PT ;  /* 0x800000001313a812 */ /* 0x000fc800078ef809 */
[----:B------:R-:W-:Y:S01]  /*0460*/  @!P2 LOP3.LUT R19, R19, 0x100000, RZ, 0xfc, !PT ;  /* 0x001000001313a812 */ /* 0x000fe200078efcff */
[----:B0-----:R-:W-:-:S08]  /*0470*/  DFMA R10, R16, -R2, 1 ;  /* 0x3ff00000100a742b */ /* 0x001fd00000000802 */
[----:B------:R-:W-:-:S08]  /*0480*/  DFMA R10, R10, R10, R10 ;  /* 0x0000000a0a0a722b */ /* 0x000fd0000000000a */
[----:B------:R-:W-:Y:S01]  /*0490*/  DFMA R16, R16, R10, R16 ;  /* 0x0000000a1010722b */ /* 0x000fe20000000010 */
[----:B------:R-:W-:Y:S01]  /*04a0*/  SEL R11, R13, 0x63400000, !P1 ;  /* 0x634000000d0b7807 */ /* 0x000fe20004800000 */
[----:B------:R-:W-:-:S03]  /*04b0*/  IMAD.MOV.U32 R10, RZ, RZ, R8 ;  /* 0x000000ffff0a7224 */ /* 0x000fc600078e0008 */
[----:B------:R-:W-:-:S03]  /*04c0*/  LOP3.LUT R11, R11, 0x800fffff, R9, 0xf8, !PT ;  /* 0x800fffff0b0b7812 */ /* 0x000fc600078ef809 */
[----:B------:R-:W-:-:S03]  /*04d0*/  DFMA R20, R16, -R2, 1 ;  /* 0x3ff000001014742b */ /* 0x000fc60000000802 */
[----:B------:R-:W-:-:S05]  /*04e0*/  @!P2 DFMA R10, R10, 2, -R18 ;  /* 0x400000000a0aa82b */ /* 0x000fca0000000812 */
[----:B------:R-:W-:Y:S01]  /*04f0*/  DFMA R16, R16, R20, R16 ;  /* 0x000000141010722b */ /* 0x000fe20000000010 */
[----:B------:R-:W-:Y:S02]  /*0500*/  IMAD.MOV.U32 R21, RZ, RZ, R12 ;  /* 0x000000ffff157224 */ /* 0x000fe400078e000c */
[----:B------:R-:W-:Y:S01]  /*0510*/  IMAD.MOV.U32 R20, RZ, RZ, R15 ;  /* 0x000000ffff147224 */ /* 0x000fe200078e000f */
[----:B------:R-:W-:Y:S02]  /*0520*/  @!P0 LOP3.LUT R20, R3, 0x7ff00000, RZ, 0xc0, !PT ;  /* 0x7ff0000003148812 */ /* 0x000fe400078ec0ff */
[----:B------:R-:W-:Y:S02]  /*0530*/  @!P2 LOP3.LUT R21, R11, 0x7ff00000, RZ, 0xc0, !PT ;  /* 0x7ff000000b15a812 */ /* 0x000fe400078ec0ff */
[----:B------:R-:W-:Y:S01]  /*0540*/  DMUL R18, R16, R10 ;  /* 0x0000000a10127228 */ /* 0x000fe20000000000 */
[----:B------:R-:W-:Y:S02]  /*0550*/  VIADD R23, R20, 0xffffffff ;  /* 0xffffffff14177836 */ /* 0x000fe40000000000 */
[----:B------:R-:W-:-:S05]  /*0560*/  VIADD R22, R21, 0xffffffff ;  /* 0xffffffff15167836 */ /* 0x000fca0000000000 */
[----:B------:R-:W-:Y:S01]  /*0570*/  DFMA R14, R18, -R2, R10 ;  /* 0x80000002120e722b */ /* 0x000fe2000000000a */
[----:B------:R-:W-:-:S04]  /*0580*/  ISETP.GT.U32.AND P0, PT, R22, 0x7feffffe, PT ;  /* 0x7feffffe1600780c */ /* 0x000fc80003f04070 */
[----:B------:R-:W-:-:S03]  /*0590*/  ISETP.GT.U32.OR P0, PT, R23, 0x7feffffe, P0 ;  /* 0x7feffffe1700780c */ /* 0x000fc60000704470 */
[----:B------:R-:W-:-:S10]  /*05a0*/  DFMA R14, R16, R14, R18 ;  /* 0x0000000e100e722b */ /* 0x000fd40000000012 */
[----:B------:R-:W-:Y:S05]  /*05b0*/  @P0 BRA `(.L_x_4) ;  /* 0x00000000006c0947 */ /* 0x000fea0003800000 */
[----:B------:R-:W-:-:S04]  /*05c0*/  LOP3.LUT R9, R7, 0x7ff00000, RZ, 0xc0, !PT ;  /* 0x7ff0000007097812 */ /* 0x000fc800078ec0ff */
[CC--:B------:R-:W-:Y:S02]  /*05d0*/  VIADDMNMX R8, R12.reuse, -R9.reuse, 0xb9600000, !PT ;  /* 0xb96000000c087446 */ /* 0x0c0fe40007800909 */
[----:B------:R-:W-:Y:S02]  /*05e0*/  ISETP.GE.U32.AND P0, PT, R12, R9, PT ;  /* 0x000000090c00720c */ /* 0x000fe40003f06070 */
[----:B------:R-:W-:Y:S02]  /*05f0*/  VIMNMX R8, PT, PT, R8, 0x46a00000, PT ;  /* 0x46a0000008087848 */ /* 0x000fe40003fe0100 */
[----:B------:R-:W-:-:S05]  /*0600*/  SEL R13, R13, 0x63400000, !P0 ;  /* 0x634000000d0d7807 */ /* 0x000fca0004000000 */
[----:B------:R-:W-:Y:S02]  /*0610*/  IMAD.IADD R16, R8, 0x1, -R13 ;  /* 0x0000000108107824 */ /* 0x000fe400078e0a0d */
[----:B------:R-:W-:Y:S02]  /*0620*/  IMAD.MOV.U32 R8, RZ, RZ, RZ ;  /* 0x000000ffff087224 */ /* 0x000fe400078e00ff */
[----:B------:R-:W-:-:S06]  /*0630*/  VIADD R9, R16, 0x7fe00000 ;  /* 0x7fe0000010097836 */ /* 0x000fcc0000000000 */
[----:B------:R-:W-:-:S10]  /*0640*/  DMUL R12, R14, R8 ;  /* 0x000000080e0c7228 */ /* 0x000fd40000000000 */
[----:B------:R-:W-:-:S13]  /*0650*/  FSETP.GTU.AND P0, PT, |R13|, 1.469367938527859385e-39, PT ;  /* 0x001000000d00780b */ /* 0x000fda0003f0c200 */
[----:B------:R-:W-:Y:S05]  /*0660*/  @P0 BRA `(.L_x_5) ;  /* 0x0000000000940947 */ /* 0x000fea0003800000 */
[----:B------:R-:W-:Y:S01]  /*0670*/  DFMA R2, R14, -R2, R10 ;  /* 0x800000020e02722b */ /* 0x000fe2000000000a */
[----:B------:R-:W-:-:S09]  /*0680*/  IMAD.MOV.U32 R8, RZ, RZ, RZ ;  /* 0x000000ffff087224 */ /* 0x000fd200078e00ff */
[C---:B------:R-:W-:Y:S02]  /*0690*/  FSETP.NEU.AND P0, PT, R3.reuse, RZ, PT ;  /* 0x000000ff0300720b */ /* 0x040fe40003f0d000 */
[----:B------:R-:W-:-:S04]  /*06a0*/  LOP3.LUT R7, R3, 0x80000000, R7, 0x48, !PT ;  /* 0x8000000003077812 */ /* 0x000fc800078e4807 */
[----:B------:R-:W-:-:S07]  /*06b0*/  LOP3.LUT R9, R7, R9, RZ, 0xfc, !PT ;  /* 0x0000000907097212 */ /* 0x000fce00078efcff */
[----:B------:R-:W-:Y:S05]  /*06c0*/  @!P0 BRA `(.L_x_5) ;  /* 0x00000000007c8947 */ /* 0x000fea0003800000 */
[----:B------:R-:W-:Y:S01]  /*06d0*/  IMAD.MOV R3, RZ, RZ, -R16 ;  /* 0x000000ffff037224 */ /* 0x000fe200078e0a10 */
[----:B------:R-:W-:Y:S01]  /*06e0*/  DMUL.RP R8, R14, R8 ;  /* 0x000000080e087228 */ /* 0x000fe20000008000 */
[----:B------:R-:W-:-:S06]  /*06f0*/  IMAD.MOV.U32 R2, RZ, RZ, RZ ;  /* 0x000000ffff027224 */ /* 0x000fcc00078e00ff */
[----:B------:R-:W-:-:S03]  /*0700*/  DFMA R2, R12, -R2, R14 ;  /* 0x800000020c02722b */ /* 0x000fc6000000000e */
[----:B------:R-:W-:-:S03]  /*0710*/  LOP3.LUT R7, R9, R7, RZ, 0x3c, !PT ;  /* 0x0000000709077212 */ /* 0x000fc600078e3cff */
[----:B------:R-:W-:-:S04]  /*0720*/  IADD3 R2, PT, PT, -R16, -0x43300000, RZ ;  /* 0xbcd0000010027810 */ /* 0x000fc80007ffe1ff */
[----:B------:R-:W-:-:S04]  /*0730*/  FSETP.NEU.AND P0, PT, |R3|, R2, PT ;  /* 0x000000020300720b */ /* 0x000fc80003f0d200 */
[----:B------:R-:W-:Y:S02]  /*0740*/  FSEL R12, R8, R12, !P0 ;  /* 0x0000000c080c7208 */ /* 0x000fe40004000000 */
[----:B------:R-:W-:Y:S01]  /*0750*/  FSEL R13, R7, R13, !P0 ;  /* 0x0000000d070d7208 */ /* 0x000fe20004000000 */
[----:B------:R-:W-:Y:S06]  /*0760*/  BRA `(.L_x_5) ;  /* 0x0000000000547947 */ /* 0x000fec0003800000 */
.L_x_4:
[----:B------:R-:W-:-:S14]  /*0770*/  DSETP.NAN.AND P0, PT, R8, R8, PT ;  /* 0x000000080800722a */ /* 0x000fdc0003f08000 */
[----:B------:R-:W-:Y:S05]  /*0780*/  @P0 BRA `(.L_x_6) ;  /* 0x0000000000440947 */ /* 0x000fea0003800000 */
[----:B------:R-:W-:-:S14]  /*0790*/  DSETP.NAN.AND P0, PT, R6, R6, PT ;  /* 0x000000060600722a */ /* 0x000fdc0003f08000 */
[----:B------:R-:W-:Y:S05]  /*07a0*/  @P0 BRA `(.L_x_7) ;  /* 0x0000000000300947 */ /* 0x000fea0003800000 */
[----:B------:R-:W-:Y:S01]  /*07b0*/  ISETP.NE.AND P0, PT, R21, R20, PT ;  /* 0x000000141500720c */ /* 0x000fe20003f05270 */
[----:B------:R-:W-:Y:S02]  /*07c0*/  IMAD.MOV.U32 R12, RZ, RZ, 0x0 ;  /* 0x00000000ff0c7424 */ /* 0x000fe400078e00ff */
[----:B------:R-:W-:-:S10]  /*07d0*/  IMAD.MOV.U32 R13, RZ, RZ, -0x80000 ;  /* 0xfff80000ff0d7424 */ /* 0x000fd400078e00ff */
[----:B------:R-:W-:Y:S05]  /*07e0*/  @!P0 BRA `(.L_x_5) ;  /* 0x0000000000348947 */ /* 0x000fea0003800000 */
[----:B------:R-:W-:Y:S02]  /*07f0*/  ISETP.NE.AND P0, PT, R21, 0x7ff00000, PT ;  /* 0x7ff000001500780c */ /* 0x000fe40003f05270 */
[----:B------:R-:W-:Y:S02]  /*0800*/  LOP3.LUT R13, R9, 0x80000000, R7, 0x48, !PT ;  /* 0x80000000090d7812 */ /* 0x000fe400078e4807 */
[----:B------:R-:W-:-:S13]  /*0810*/  ISETP.EQ.OR P0, PT, R20, RZ, !P0 ;  /* 0x000000ff1400720c */ /* 0x000fda0004702670 */
[----:B------:R-:W-:Y:S01]  /*0820*/  @P0 LOP3.LUT R2, R13, 0x7ff00000, RZ, 0xfc, !PT ;  /* 0x7ff000000d020812 */ /* 0x000fe200078efcff */
[----:B------:R-:W-:Y:S02]  /*0830*/  @!P0 IMAD.MOV.U32 R12, RZ, RZ, RZ ;  /* 0x000000ffff0c8224 */ /* 0x000fe400078e00ff */
[----:B------:R-:W-:Y:S02]  /*0840*/  @P0 IMAD.MOV.U32 R12, RZ, RZ, RZ ;  /* 0x000000ffff0c0224 */ /* 0x000fe400078e00ff */
[----:B------:R-:W-:Y:S01]  /*0850*/  @P0 IMAD.MOV.U32 R13, RZ, RZ, R2 ;  /* 0x000000ffff0d0224 */ /* 0x000fe200078e0002 */
[----:B------:R-:W-:Y:S06]  /*0860*/  BRA `(.L_x_5) ;  /* 0x0000000000147947 */ /* 0x000fec0003800000 */
.L_x_7:
[----:B------:R-:W-:Y:S01]  /*0870*/  LOP3.LUT R13, R7, 0x80000, RZ, 0xfc, !PT ;  /* 0x00080000070d7812 */ /* 0x000fe200078efcff */
[----:B------:R-:W-:Y:S01]  /*0880*/  IMAD.MOV.U32 R12, RZ, RZ, R6 ;  /* 0x000000ffff0c7224 */ /* 0x000fe200078e0006 */
[----:B------:R-:W-:Y:S06]  /*0890*/  BRA `(.L_x_5) ;  /* 0x0000000000087947 */ /* 0x000fec0003800000 */
.L_x_6:
[----:B------:R-:W-:Y:S01]  /*08a0*/  LOP3.LUT R13, R9, 0x80000, RZ, 0xfc, !PT ;  /* 0x00080000090d7812 */ /* 0x000fe200078efcff */
[----:B------:R-:W-:-:S07]  /*08b0*/  IMAD.MOV.U32 R12, RZ, RZ, R8 ;  /* 0x000000ffff0c7224 */ /* 0x000fce00078e0008 */
.L_x_5:
[----:B------:R-:W-:Y:S05]  /*08c0*/  BSYNC.RECONVERGENT B1 ;  /* 0x0000000000017941 */ /* 0x000fea0003800200 */
.L_x_3:
[----:B------:R-:W-:Y:S02]  /*08d0*/  IMAD.MOV.U32 R2, RZ, RZ, R0 ;  /* 0x000000ffff027224 */ /* 0x000fe400078e0000 */
[----:B------:R-:W-:-:S04]  /*08e0*/  IMAD.MOV.U32 R3, RZ, RZ, 0x0 ;  /* 0x00000000ff037424 */ /* 0x000fc800078e00ff */
[----:B------:R-:W-:Y:S05]  /*08f0*/  RET.REL.NODEC R2 `(_Z7pi_elemPd) ;  /* 0xfffffff402c07950 */ /* 0x000fea0003c3ffff */
        .type           $_Z7pi_elemPd$__internal_accurate_pow,@function
        .size           $_Z7pi_elemPd$__internal_accurate_pow,(.L_x_11 - $_Z7pi_elemPd$__internal_accurate_pow)
$_Z7pi_elemPd$__internal_accurate_pow:
[----:B------:R-:W0:Y:S01]  /*0900*/  MUFU.RCP64H R9, 2 ;  /* 0x4000000000097908 */ /* 0x000e220000001800 */
[----:B------:R-:W-:Y:S01]  /*0910*/  IMAD.MOV.U32 R6, RZ, RZ, 0x0 ;  /* 0x00000000ff067424 */ /* 0x000fe200078e00ff */
[----:B------:R-:W-:Y:S01]  /*0920*/  UMOV UR4, 0x7d2cafe2 ;  /* 0x7d2cafe200047882 */ /* 0x000fe20000000000 */
[----:B------:R-:W-:Y:S01]  /*0930*/  IMAD.MOV.U32 R7, RZ, RZ, 0x40000000 ;  /* 0x40000000ff077424 */ /* 0x000fe200078e00ff */
[----:B------:R-:W-:Y:S01]  /*0940*/  UMOV UR5, 0x3eb0f5ff ;  /* 0x3eb0f5ff00057882 */ /* 0x000fe20000000000 */
[----:B------:R-:W-:Y:S01]  /*0950*/  IMAD.MOV.U32 R8, RZ, RZ, RZ ;  /* 0x000000ffff087224 */ /* 0x000fe200078e00ff */
[----:B------:R-:W-:Y:S01]  /*0960*/  UMOV UR6, 0x3b39803f ;  /* 0x3b39803f00067882 */ /* 0x000fe20000000000 */
[----:B------:R-:W-:Y:S01]  /*0970*/  IMAD.MOV.U32 R12, RZ, RZ, 0x41ad3b5a ;  /* 0x41ad3b5aff0c7424 */ /* 0x000fe200078e00ff */
[----:B------:R-:W-:Y:S01]  /*0980*/  UMOV UR7, 0x3c7abc9e ;  /* 0x3c7abc9e00077882 */ /* 0x000fe20000000000 */
[----:B------:R-:W-:Y:S02]  /*0990*/  IMAD.MOV.U32 R13, RZ, RZ, 0x3ed0f5d2 ;  /* 0x3ed0f5d2ff0d7424 */ /* 0x000fe400078e00ff */
[----:B------:R-:W-:-:S05]  /*09a0*/  IMAD.SHL.U32 R5, R3, 0x2, RZ ;  /* 0x0000000203057824 */ /* 0x000fca00078e00ff */
[----:B------:R-:W-:Y:S01]  /*09b0*/  ISETP.GT.U32.AND P1, PT, R5, -0x2000001, PT ;  /* 0xfdffffff0500780c */ /* 0x000fe20003f24070 */
[----:B0-----:R-:W-:-:S08]  /*09c0*/  DFMA R6, R8, -R6, 1 ;  /* 0x3ff000000806742b */ /* 0x001fd00000000806 */
[----:B------:R-:W-:-:S08]  /*09d0*/  DFMA R6, R6, R6, R6 ;  /* 0x000000060606722b */ /* 0x000fd00000000006 */
[----:B------:R-:W-:-:S08]  /*09e0*/  DFMA R8, R8, R6, R8 ;  /* 0x000000060808722b */ /* 0x000fd00000000008 */
[----:B------:R-:W-:-:S08]  /*09f0*/  DMUL R6, RZ, R8 ;  /* 0x00000008ff067228 */ /* 0x000fd00000000000 */
[----:B------:R-:W-:-:S08]  /*0a00*/  DFMA R6, RZ, R8, R6 ;  /* 0x00000008ff06722b */ /* 0x000fd00000000006 */
[----:B------:R-:W-:Y:S02]  /*0a10*/  DMUL R10, R6, R6 ;  /* 0x00000006060a7228 */ /* 0x000fe40000000000 */
[----:B------:R-:W-:-:S06]  /*0a20*/  DADD R14, RZ, -R6 ;  /* 0x00000000ff0e7229 */ /* 0x000fcc0000000806 */
[----:B------:R-:W-:Y:S01]  /*0a30*/  DFMA R12, R10, UR4, R12 ;  /* 0x000000040a0c7c2b */ /* 0x000fe2000800000c */
[----:B------:R-:W-:Y:S01]  /*0a40*/  UMOV UR4, 0x75488a3f ;  /* 0x75488a3f00047882 */ /* 0x000fe20000000000 */
[----:B------:R-:W-:Y:S01]  /*0a50*/  UMOV UR5, 0x3ef3b20a ;  /* 0x3ef3b20a00057882 */ /* 0x000fe20000000000 */
[----:B------:R-:W-:Y:S02]  /*0a60*/  DADD R18, R14, R14 ;  /* 0x000000000e127229 */ /* 0x000fe4000000000e */
[----:B------:R-:W-:-:S03]  /*0a70*/  DMUL R14, R6, R6 ;  /* 0x00000006060e7228 */ /* 0x000fc60000000000 */
[----:B------:R-:W-:Y:S01]  /*0a80*/  DFMA R12, R10, R12, UR4 ;  /* 0x000000040a0c7e2b */ /* 0x000fe2000800000c */
[----:B------:R-:W-:Y:S01]  /*0a90*/  UMOV UR4, 0xe4faecd5 ;  /* 0xe4faecd500047882 */ /* 0x000fe20000000000 */
[----:B------:R-:W-:Y:S01]  /*0aa0*/  UMOV UR5, 0x3f1745cd ;  /* 0x3f1745cd00057882 */ /* 0x000fe20000000000 */
[----:B------:R-:W-:-:S05]  /*0ab0*/  DFMA R18, RZ, -R6, R18 ;  /* 0x80000006ff12722b */ /* 0x000fca0000000012 */
[----:B------:R-:W-:Y:S01]  /*0ac0*/  DFMA R12, R10, R12, UR4 ;  /* 0x000000040a0c7e2b */ /* 0x000fe2000800000c */
[----:B------:R-:W-:Y:S01]  /*0ad0*/  UMOV UR4, 0x258a578b ;  /* 0x258a578b00047882 */ /* 0x000fe20000000000 */
[----:B------:R-:W-:Y:S01]  /*0ae0*/  UMOV UR5, 0x3f3c71c7 ;  /* 0x3f3c71c700057882 */ /* 0x000fe20000000000 */
[----:B------:R-:W-:-:S05]  /*0af0*/  DMUL R8, R8, R18 ;  /* 0x0000001208087228 */ /* 0x000fca0000000000 */
[----:B------:R-:W-:Y:S01]  /*0b00*/  DFMA R12, R10, R12, UR4 ;  /* 0x000000040a0c7e2b */ /* 0x000fe2000800000c */
[----:B------:R-:W-:Y:S01]  /*0b10*/  UMOV UR4, 0x9242b910 ;  /* 0x9242b91000047882 */ /* 0x000fe20000000000 */
[----:B------:R-:W-:-:S03]  /*0b20*/  UMOV UR5, 0x3f624924 ;  /* 0x3f62492400057882 */ /* 0x000fc60000000000 */
[----:B------:R-:W-:Y:S02]  /*0b30*/  VIADD R23, R9, 0x100000 ;  /* 0x0010000009177836 */ /* 0x000fe40000000000 */
[----:B------:R-:W-:Y:S01]  /*0b40*/  IMAD.MOV.U32 R22, RZ, RZ, R8 ;  /* 0x000000ffff167224 */ /* 0x000fe200078e0008 */
[----:B------:R-:W-:Y:S01]  /*0b50*/  DFMA R12, R10, R12, UR4 ;  /* 0x000000040a0c7e2b */ /* 0x000fe2000800000c */
[----:B------:R-:W-:Y:S01]  /*0b60*/  UMOV UR4, 0x99999dfb ;  /* 0x99999dfb00047882 */ /* 0x000fe20000000000 */
[----:B------:R-:W-:-:S06]  /*0b70*/  UMOV UR5, 0x3f899999 ;  /* 0x3f89999900057882 */ /* 0x000fcc0000000000 */
[----:B------:R-:W-:Y:S01]  /*0b80*/  DFMA R16, R10, R12, UR4 ;  /* 0x000000040a107e2b */ /* 0x000fe2000800000c */
[----:B------:R-:W-:Y:S01]  /*0b90*/  UMOV UR4, 0x55555555 ;  /* 0x5555555500047882 */ /* 0x000fe20000000000 */
[----:B------:R-:W-:-:S06]  /*0ba0*/  UMOV UR5, 0x3fb55555 ;  /* 0x3fb5555500057882 */ /* 0x000fcc0000000000 */
[----:B------:R-:W-:-:S08]  /*0bb0*/  DFMA R12, R10, R16, UR4 ;  /* 0x000000040a0c7e2b */ /* 0x000fd00008000010 */
[----:B------:R-:W-:Y:S01]  /*0bc0*/  DADD R20, -R12, UR4 ;  /* 0x000000040c147e29 */ /* 0x000fe20008000100 */
[----:B------:R-:W-:Y:S01]  /*0bd0*/  UMOV UR4, 0xb9e7b0 ;  /* 0x00b9e7b000047882 */ /* 0x000fe20000000000 */
[----:B------:R-:W-:-:S06]  /*0be0*/  UMOV UR5, 0x3c46a4cb ;  /* 0x3c46a4cb00057882 */ /* 0x000fcc0000000000 */
[----:B------:R-:W-:Y:S02]  /*0bf0*/  DFMA R20, R10, R16, R20 ;  /* 0x000000100a14722b */ /* 0x000fe40000000014 */
[----:B------:R-:W-:-:S06]  /*0c00*/  DMUL R10, R6, R14 ;  /* 0x0000000e060a7228 */ /* 0x000fcc0000000000 */
[----:B------:R-:W-:Y:S01]  /*0c10*/  DADD R18, R20, -UR4 ;  /* 0x8000000414127e29 */ /* 0x000fe20008000000 */
[----:B------:R-:W-:Y:S01]  /*0c20*/  UMOV UR4, 0xfefa39ef ;  /* 0xfefa39ef00047882 */ /* 0x000fe20000000000 */
[C---:B------:R-:W-:Y:S01]  /*0c30*/  DFMA R24, R6.reuse, R14, -R10 ;  /* 0x0000000e0618722b */ /* 0x040fe2000000080a */
[----:B------:R-:W-:Y:S01]  /*0c40*/  UMOV UR5, 0x3fe62e42 ;  /* 0x3fe62e4200057882 */ /* 0x000fe20000000000 */
[----:B------:R-:W-:-:S04]  /*0c50*/  DFMA R20, R6, R6, -R14 ;  /* 0x000000060614722b */ /* 0x000fc8000000080e */
[----:B------:R-:W-:Y:S02]  /*0c60*/  DADD R16, R12, R18 ;  /* 0x000000000c107229 */ /* 0x000fe40000000012 */
[----:B------:R-:W-:Y:S02]  /*0c70*/  DFMA R24, R8, R14, R24 ;  /* 0x0000000e0818722b */ /* 0x000fe40000000018 */
[----:B------:R-:W-:-:S04]  /*0c80*/  DFMA R20, R6, R22, R20 ;  /* 0x000000160614722b */ /* 0x000fc80000000014 */
[----:B------:R-:W-:Y:S02]  /*0c90*/  DMUL R14, R16, R10 ;  /* 0x0000000a100e7228 */ /* 0x000fe40000000000 */
[----:B------:R-:W-:Y:S02]  /*0ca0*/  DADD R12, R12, -R16 ;  /* 0x000000000c0c7229 */ /* 0x000fe40000000810 */
[----:B------:R-:W-:-:S04]  /*0cb0*/  DFMA R20, R6, R20, R24 ;  /* 0x000000140614722b */ /* 0x000fc80000000018 */
[----:B------:R-:W-:Y:S02]  /*0cc0*/  DFMA R22, R16, R10, -R14 ;  /* 0x0000000a1016722b */ /* 0x000fe4000000080e */
[----:B------:R-:W-:-:S06]  /*0cd0*/  DADD R12, R18, R12 ;  /* 0x00000000120c7229 */ /* 0x000fcc000000000c */
[----:B------:R-:W-:-:S08]  /*0ce0*/  DFMA R20, R16, R20, R22 ;  /* 0x000000141014722b */ /* 0x000fd00000000016 */
[----:B------:R-:W-:-:S08]  /*0cf0*/  DFMA R12, R12, R10, R20 ;  /* 0x0000000a0c0c722b */ /* 0x000fd00000000014 */
[----:B------:R-:W-:-:S08]  /*0d00*/  DADD R16, R14, R12 ;  /* 0x000000000e107229 */ /* 0x000fd0000000000c */
[--C-:B------:R-:W-:Y:S02]  /*0d10*/  DADD R10, R6, R16.reuse ;  /* 0x00000000060a7229 */ /* 0x100fe40000000010 */
[----:B------:R-:W-:-:S06]  /*0d20*/  DADD R14, R14, -R16 ;  /* 0x000000000e0e7229 */ /* 0x000fcc0000000810 */
[----:B------:R-:W-:Y:S02]  /*0d30*/  DADD R6, R6, -R10 ;  /* 0x0000000006067229 */ /* 0x000fe4000000080a */
[----:B------:R-:W-:-:S06]  /*0d40*/  DADD R14, R12, R14 ;  /* 0x000000000c0e7229 */ /* 0x000fcc000000000e */
[----:B------:R-:W-:-:S08]  /*0d50*/  DADD R6, R16, R6 ;  /* 0x0000000010067229 */ /* 0x000fd00000000006 */
[----:B------:R-:W-:-:S08]  /*0d60*/  DADD R6, R14, R6 ;  /* 0x000000000e067229 */ /* 0x000fd00000000006 */
[----:B------:R-:W-:-:S08]  /*0d70*/  DADD R8, R8, R6 ;  /* 0x0000000008087229 */ /* 0x000fd00000000006 */
[----:B------:R-:W-:-:S08]  /*0d80*/  DADD R12, R10, R8 ;  /* 0x000000000a0c7229 */ /* 0x000fd00000000008 */
[--C-:B------:R-:W-:Y:S02]  /*0d90*/  DFMA R6, RZ, UR4, R12.reuse ;  /* 0x00000004ff067c2b */ /* 0x100fe4000800000c */
[----:B------:R-:W-:-:S06]  /*0da0*/  DADD R10, R10, -R12 ;  /* 0x000000000a0a7229 */ /* 0x000fcc000000080c */
[----:B------:R-:W-:Y:S02]  /*0db0*/  DFMA R14, RZ, -UR4, R6 ;  /* 0x80000004ff0e7c2b */ /* 0x000fe40008000006 */
[----:B------:R-:W-:-:S06]  /*0dc0*/  DADD R10, R8, R10 ;  /* 0x00000000080a7229 */ /* 0x000fcc000000000a */
[----:B------:R-:W-:Y:S01]  /*0dd0*/  DADD R14, -R12, R14 ;  /* 0x000000000c0e7229 */ /* 0x000fe2000000010e */
[----:B------:R-:W-:Y:S01]  /*0de0*/  LOP3.LUT R13, R3, 0xff0fffff, RZ, 0xc0, !PT ;  /* 0xff0fffff030d7812 */ /* 0x000fe200078ec0ff */
[----:B------:R-:W-:-:S03]  /*0df0*/  IMAD.MOV.U32 R12, RZ, RZ, R2 ;  /* 0x000000ffff0c7224 */ /* 0x000fc600078e0002 */
[----:B------:R-:W-:-:S03]  /*0e00*/  SEL R13, R13, R3, P1 ;  /* 0x000000030d0d7207 */ /* 0x000fc60000800000 */
[----:B------:R-:W-:-:S08]  /*0e10*/  DADD R10, R10, -R14 ;  /* 0x000000000a0a7229 */ /* 0x000fd0000000080e */
[----:B------:R-:W-:-:S08]  /*0e20*/  DFMA R10, RZ, UR6, R10 ;  /* 0x00000006ff0a7c2b */ /* 0x000fd0000800000a */
[----:B------:R-:W-:-:S08]  /*0e30*/  DADD R8, R6, R10 ;  /* 0x0000000006087229 */ /* 0x000fd0000000000a */
[----:B------:R-:W-:Y:S02]  /*0e40*/  DADD R6, R6, -R8 ;  /* 0x0000000006067229 */ /* 0x000fe40000000808 */
[----:B------:R-:W-:-:S06]  /*0e50*/  DMUL R2, R8, R12 ;  /* 0x0000000c08027228 */ /* 0x000fcc0000000000 */
[----:B------:R-:W-:Y:S02]  /*0e60*/  DADD R10, R10, R6 ;  /* 0x000000000a0a7229 */ /* 0x000fe40000000006 */
[----:B------:R-:W-:-:S08]  /*0e70*/  DFMA R8, R8, R12, -R2 ;  /* 0x0000000c0808722b */ /* 0x000fd00000000802 */
[----:B------:R-:W-:Y:S01]  /*0e80*/  DFMA R10, R10, R12, R8 ;  /* 0x0000000c0a0a722b */ /* 0x000fe20000000008 */
[----:B------:R-:W-:Y:S02]  /*0e90*/  IMAD.MOV.U32 R8, RZ, RZ, 0x652b82fe ;  /* 0x652b82feff087424 */ /* 0x000fe400078e00ff */
[----:B------:R-:W-:-:S05]  /*0ea0*/  IMAD.MOV.U32 R9, RZ, RZ, 0x3ff71547 ;  /* 0x3ff71547ff097424 */ /* 0x000fca00078e00ff */
[----:B------:R-:W-:-:S08]  /*0eb0*/  DADD R6, R2, R10 ;  /* 0x0000000002067229 */ /* 0x000fd0000000000a */
[----:B------:R-:W-:Y:S02]  /*0ec0*/  DFMA R8, R6, R8, 6.75539944105574400000e+15 ;  /* 0x433800000608742b */ /* 0x000fe40000000008 */
[----:B------:R-:W-:Y:S01]  /*0ed0*/  FSETP.GEU.AND P1, PT, |R7|, 4.1917929649353027344, PT ;  /* 0x4086232b0700780b */ /* 0x000fe20003f2e200 */
[----:B------:R-:W-:-:S05]  /*0ee0*/  DADD R2, R2, -R6 ;  /* 0x0000000002027229 */ /* 0x000fca0000000806 */
[----:B------:R-:W-:-:S03]  /*0ef0*/  DADD R12, R8, -6.75539944105574400000e+15 ;  /* 0xc3380000080c7429 */ /* 0x000fc60000000000 */
[----:B------:R-:W-:-:S05]  /*0f00*/  DADD R2, R10, R2 ;  /* 0x000000000a027229 */ /* 0x000fca0000000002 */
[----:B------:R-:W-:Y:S01]  /*0f10*/  DFMA R14, R12, -UR4, R6 ;  /* 0x800000040c0e7c2b */ /* 0x000fe20008000006 */
[----:B------:R-:W-:Y:S01]  /*0f20*/  UMOV UR4, 0x3b39803f ;  /* 0x3b39803f00047882 */ /* 0x000fe20000000000 */
[----:B------:R-:W-:-:S06]  /*0f30*/  UMOV UR5, 0x3c7abc9e ;  /* 0x3c7abc9e00057882 */ /* 0x000fcc0000000000 */
[----:B------:R-:W-:Y:S01]  /*0f40*/  DFMA R12, R12, -UR4, R14 ;  /* 0x800000040c0c7c2b */ /* 0x000fe2000800000e */
[----:B------:R-:W-:Y:S01]  /*0f50*/  UMOV UR4, 0x69ce2bdf ;  /* 0x69ce2bdf00047882 */ /* 0x000fe20000000000 */
[----:B------:R-:W-:Y:S01]  /*0f60*/  IMAD.MOV.U32 R14, RZ, RZ, -0x35dec16 ;  /* 0xfca213eaff0e7424 */ /* 0x000fe200078e00ff */
[----:B------:R-:W-:Y:S01]  /*0f70*/  UMOV UR5, 0x3e5ade15 ;  /* 0x3e5ade1500057882 */ /* 0x000fe20000000000 */
[----:B------:R-:W-:-:S06]  /*0f80*/  IMAD.MOV.U32 R15, RZ, RZ, 0x3e928af3 ;  /* 0x3e928af3ff0f7424 */ /* 0x000fcc00078e00ff */
[----:B------:R-:W-:Y:S01]  /*0f90*/  DFMA R14, R12, UR4, R14 ;  /* 0x000000040c0e7c2b */ /* 0x000fe2000800000e */
[----:B------:R-:W-:Y:S01]  /*0fa0*/  UMOV UR4, 0x62401315 ;  /* 0x6240131500047882 */ /* 0x000fe20000000000 */
[----:B------:R-:W-:-:S06]  /*0fb0*/  UMOV UR5, 0x3ec71dee ;  /* 0x3ec71dee00057882 */ /* 0x000fcc0000000000 */
[----:B------:R-:W-:Y:S01]  /*0fc0*/  DFMA R14, R12, R14, UR4 ;  /* 0x000000040c0e7e2b */ /* 0x000fe2000800000e */
        /* <DEDUP_REMOVED lines=20> */
[----:B------:R-:W-:-:S08]  /*1110*/  DFMA R14, R12, R14, UR4 ;  /* 0x000000040c0e7e2b */ /* 0x000fd0000800000e */
[----:B------:R-:W-:-:S08]  /*1120*/  DFMA R14, R12, R14, 1 ;  /* 0x3ff000000c0e742b */ /* 0x000fd0000000000e */
[----:B------:R-:W-:-:S10]  /*1130*/  DFMA R14, R12, R14, 1 ;  /* 0x3ff000000c0e742b */ /* 0x000fd4000000000e */
[----:B------:R-:W-:Y:S02]  /*1140*/  IMAD R11, R8, 0x100000, R15 ;  /* 0x00100000080b7824 */ /* 0x000fe400078e020f */
[----:B------:R-:W-:Y:S01]  /*1150*/  IMAD.MOV.U32 R10, RZ, RZ, R14 ;  /* 0x000000ffff0a7224 */ /* 0x000fe200078e000e */
[----:B------:R-:W-:Y:S06]  /*1160*/  @!P1 BRA `(.L_x_8) ;  /* 0x0000000000309947 */ /* 0x000fec0003800000 */
[----:B------:R-:W-:Y:S01]  /*1170*/  FSETP.GEU.AND P2, PT, |R7|, 4.2275390625, PT ;  /* 0x408748000700780b */ /* 0x000fe20003f4e200 */
[C---:B------:R-:W-:Y:S02]  /*1180*/  DADD R10, R6.reuse, +INF ;  /* 0x7ff00000060a7429 */ /* 0x040fe40000000000 */
[----:B------:R-:W-:-:S08]  /*1190*/  DSETP.GEU.AND P1, PT, R6, RZ, PT ;  /* 0x000000ff0600722a */ /* 0x000fd00003f2e000 */
[----:B------:R-:W-:Y:S02]  /*11a0*/  FSEL R10, R10, RZ, P1 ;  /* 0x000000ff0a0a7208 */ /* 0x000fe40000800000 */
[----:B------:R-:W-:Y:S02]  /*11b0*/  @!P2 LEA.HI R5, R8, R8, RZ, 0x1 ;  /* 0x000000080805a211 */ /* 0x000fe400078f08ff */
[----:B------:R-:W-:Y:S02]  /*11c0*/  FSEL R11, R11, RZ, P1 ;  /* 0x000000ff0b0b7208 */ /* 0x000fe40000800000 */
[----:B------:R-:W-:-:S05]  /*11d0*/  @!P2 SHF.R.S32.HI R5, RZ, 0x1, R5 ;  /* 0x00000001ff05a819 */ /* 0x000fca0000011405 */
[----:B------:R-:W-:Y:S02]  /*11e0*/  @!P2 IMAD.IADD R6, R8, 0x1, -R5 ;  /* 0x000000010806a824 */ /* 0x000fe400078e0a05 */
[----:B------:R-:W-:-:S03]  /*11f0*/  @!P2 IMAD R15, R5, 0x100000, R15 ;  /* 0x00100000050fa824 */ /* 0x000fc600078e020f */
[----:B------:R-:W-:Y:S01]  /*1200*/  @!P2 LEA R7, R6, 0x3ff00000, 0x14 ;  /* 0x3ff000000607a811 */ /* 0x000fe200078ea0ff */
[----:B------:R-:W-:-:S06]  /*1210*/  @!P2 IMAD.MOV.U32 R6, RZ, RZ, RZ ;  /* 0x000000ffff06a224 */ /* 0x000fcc00078e00ff */
[----:B------:R-:W-:-:S11]  /*1220*/  @!P2 DMUL R10, R14, R6 ;  /* 0x000000060e0aa228 */ /* 0x000fd60000000000 */
.L_x_8:
[----:B------:R-:W-:Y:S01]  /*1230*/  DFMA R2, R2, R10, R10 ;  /* 0x0000000a0202722b */ /* 0x000fe2000000000a */
[----:B------:R-:W-:Y:S01]  /*1240*/  IMAD.MOV.U32 R5, RZ, RZ, 0x0 ;  /* 0x00000000ff057424 */ /* 0x000fe200078e00ff */
[----:B------:R-:W-:-:S08]  /*1250*/  DSETP.NEU.AND P1, PT, |R10|, +INF , PT ;  /* 0x7ff000000a00742a */ /* 0x000fd00003f2d200 */
[----:B------:R-:W-:Y:S02]  /*1260*/  FSEL R13, R10, R2, !P1 ;  /* 0x000000020a0d7208 */ /* 0x000fe40004800000 */
[----:B------:R-:W-:Y:S01]  /*1270*/  FSEL R10, R11, R3, !P1 ;  /* 0x000000030b0a7208 */ /* 0x000fe20004800000 */
[----:B------:R-:W-:Y:S06]  /*1280*/  RET.REL.NODEC R4 `(_Z7pi_elemPd) ;  /* 0xffffffec045c7950 */ /* 0x000fec0003c3ffff */
.L_x_9:
[----:B------:R-:W-:-:S00]  /*1290*/  BRA `(.L_x_9) ;  /* 0xfffffffc00fc7947 */ /* 0x000fc0000383ffff */
[----:B------:R-:W-:-:S00]  /*12a0*/  NOP ;  /* 0x0000000000007918 */ /* 0x000fc00000000000 */
        /* <DEDUP_REMOVED lines=13> */
.L_x_11:


//--------------------- .nv.shared.reserved.0     --------------------------
	.section	.nv.shared.reserved.0,"aw",@nobits
	.weak		__nv_reservedSMEM_offset_0_alias
	.size		__nv_reservedSMEM_offset_0_alias, 0, 64
	.other		__nv_reservedSMEM_offset_0_alias,@"STO_CUDA_RESERVED_SHARED STV_DEFAULT"
__nv_reservedSMEM_offset_0_alias:
	.zero		0
	.zero		64


//--------------------- .nv.constant0._Z7pi_elemPd --------------------------
	.section	.nv.constant0._Z7pi_elemPd,"a",@progbits
	.sectionflags	@""
	.align	4
.nv.constant0._Z7pi_elemPd:
	.zero		904


//--------------------- SYMBOLS --------------------------

	.type		.nv.reservedSmem.offset0,@object
	.size		.nv.reservedSmem.offset0,0x4
